	.headerflags	@"EF_CUDA_TEXMODE_UNIFIED EF_CUDA_64BIT_ADDRESS EF_CUDA_ACCELERATORS EF_CUDA_SM90 EF_CUDA_VIRTUAL_SM(EF_CUDA_SM90)"
	.elftype	@"ET_EXEC"


//--------------------- .nv.info                  --------------------------
	.section	.nv.info,"",@"SHT_CUDA_INFO"
	.align	4


	//----- nvinfo : EIATTR_REGCOUNT
	.align		4
        /*0000*/ 	.byte	0x04, 0x2f
        /*0002*/ 	.short	(.L_1 - .L_0)
	.align		4
.L_0:
        /*0004*/ 	.word	index@(triton_poi_fused_add_convolution_div_hardtanh_mul_1)
        /*0008*/ 	.word	0x0000000e


	//----- nvinfo : EIATTR_MIN_STACK_SIZE
	.align		4
.L_1:
        /*000c*/ 	.byte	0x04, 0x12
        /*000e*/ 	.short	(.L_3 - .L_2)
	.align		4
.L_2:
        /*0010*/ 	.word	index@(triton_poi_fused_add_convolution_div_hardtanh_mul_1)
        /*0014*/ 	.word	0x00000000


	//----- nvinfo : EIATTR_FRAME_SIZE
	.align		4
.L_3:
        /*0018*/ 	.byte	0x04, 0x11
        /*001a*/ 	.short	(.L_5 - .L_4)
	.align		4
.L_4:
        /*001c*/ 	.word	index@(triton_poi_fused_add_convolution_div_hardtanh_mul_1)
        /*0020*/ 	.word	0x00000000


	//----- nvinfo : EIATTR_MIN_STACK_SIZE
	.align		4
.L_5:
        /*0024*/ 	.byte	0x04, 0x12
        /*0026*/ 	.short	(.L_7 - .L_6)
	.align		4
.L_6:
        /*0028*/ 	.word	index@(triton_poi_fused_add_convolution_div_hardtanh_mul_1)
        /*002c*/ 	.word	0x00000000
.L_7:


//--------------------- .nv.info.triton_poi_fused_add_convolution_div_hardtanh_mul_1 --------------------------
	.section	.nv.info.triton_poi_fused_add_convolution_div_hardtanh_mul_1,"",@"SHT_CUDA_INFO"
	.sectionflags	@""
	.align	4


	//----- nvinfo : EIATTR_CUDA_API_VERSION
	.align		4
        /*0000*/ 	.byte	0x04, 0x37
        /*0002*/ 	.short	(.L_9 - .L_8)
.L_8:
        /*0004*/ 	.word	0x0000007c


	//----- nvinfo : EIATTR_KPARAM_INFO
	.align		4
.L_9:
        /*0008*/ 	.byte	0x04, 0x17
        /*000a*/ 	.short	(.L_11 - .L_10)
.L_10:
        /*000c*/ 	.word	0x00000000
        /*0010*/ 	.short	0x0004
        /*0012*/ 	.short	0x0020
        /*0014*/ 	.byte	0x00, 0xf0, 0x11, 0x00


	//----- nvinfo : EIATTR_KPARAM_INFO
	.align		4
.L_11:
        /*0018*/ 	.byte	0x04, 0x17
        /*001a*/ 	.short	(.L_13 - .L_12)
.L_12:
        /*001c*/ 	.word	0x00000000
        /*0020*/ 	.short	0x0003
        /*0022*/ 	.short	0x0018
        /*0024*/ 	.byte	0x00, 0xf4, 0x21, 0x00


	//----- nvinfo : EIATTR_KPARAM_INFO
	.align		4
.L_13:
        /*0028*/ 	.byte	0x04, 0x17
        /*002a*/ 	.short	(.L_15 - .L_14)
.L_14:
        /*002c*/ 	.word	0x00000000
        /*0030*/ 	.short	0x0002
        /*0032*/ 	.short	0x0010
        /*0034*/ 	.byte	0x00, 0xf4, 0x21, 0x00


	//----- nvinfo : EIATTR_KPARAM_INFO
	.align		4
.L_15:
        /*0038*/ 	.byte	0x04, 0x17
        /*003a*/ 	.short	(.L_17 - .L_16)
.L_16:
        /*003c*/ 	.word	0x00000000
        /*0040*/ 	.short	0x0001
        /*0042*/ 	.short	0x0008
        /*0044*/ 	.byte	0x00, 0xf4, 0x21, 0x00


	//----- nvinfo : EIATTR_KPARAM_INFO
	.align		4
.L_17:
        /*0048*/ 	.byte	0x04, 0x17
        /*004a*/ 	.short	(.L_19 - .L_18)
.L_18:
        /*004c*/ 	.word	0x00000000
        /*0050*/ 	.short	0x0000
        /*0052*/ 	.short	0x0000
        /*0054*/ 	.byte	0x00, 0xf4, 0x21, 0x00


	//----- nvinfo : EIATTR_SPARSE_MMA_MASK
	.align		4
.L_19:
        /*0058*/ 	.byte	0x03, 0x50
        /*005a*/ 	.short	0x0000


	//----- nvinfo : EIATTR_MAXREG_COUNT
	.align		4
        /*005c*/ 	.byte	0x03, 0x1b
        /*005e*/ 	.short	0x00ff


	//----- nvinfo : EIATTR_EXIT_INSTR_OFFSETS
	.align		4
        /*0060*/ 	.byte	0x04, 0x1c
        /*0062*/ 	.short	(.L_21 - .L_20)


	//   ....[0]....
.L_20:
        /*0064*/ 	.word	0x00000240


	//   ....[1]....
        /*0068*/ 	.word	0x00000260


	//----- nvinfo : EIATTR_REQNTID
	.align		4
.L_21:
        /*006c*/ 	.byte	0x04, 0x10
        /*006e*/ 	.short	(.L_23 - .L_22)
.L_22:
        /*0070*/ 	.word	0x00000080
        /*0074*/ 	.word	0x00000001
        /*0078*/ 	.word	0x00000001


	//----- nvinfo : EIATTR_CBANK_PARAM_SIZE
	.align		4
.L_23:
        /*007c*/ 	.byte	0x03, 0x19
        /*007e*/ 	.short	0x0024


	//----- nvinfo : EIATTR_PARAM_CBANK
	.align		4
        /*0080*/ 	.byte	0x04, 0x0a
        /*0082*/ 	.short	(.L_25 - .L_24)
	.align		4
.L_24:
        /*0084*/ 	.word	index@(.nv.constant0.triton_poi_fused_add_convolution_div_hardtanh_mul_1)
        /*0088*/ 	.short	0x0210
        /*008a*/ 	.short	0x0024


	//----- nvinfo : EIATTR_SW_WAR
	.align		4
.L_25:
        /*008c*/ 	.byte	0x04, 0x36
        /*008e*/ 	.short	(.L_27 - .L_26)
.L_26:
        /*0090*/ 	.word	0x00000008
.L_27:


//--------------------- .nv.callgraph             --------------------------
	.section	.nv.callgraph,"",@"SHT_CUDA_CALLGRAPH"
	.align	4
	.sectionentsize	8
	.align		4
        /*0000*/ 	.word	0x00000000
	.align		4
        /*0004*/ 	.word	0xffffffff
	.align		4
        /*0008*/ 	.word	0x00000000
	.align		4
        /*000c*/ 	.word	0xfffffffe
	.align		4
        /*0010*/ 	.word	0x00000000
	.align		4
        /*0014*/ 	.word	0xfffffffd
	.align		4
        /*0018*/ 	.word	0x00000000
	.align		4
        /*001c*/ 	.word	0xfffffffc


//--------------------- .text.triton_poi_fused_add_convolution_div_hardtanh_mul_1 --------------------------
	.section	.text.triton_poi_fused_add_convolution_div_hardtanh_mul_1,"ax",@progbits
	.align	128
        .global         triton_poi_fused_add_convolution_div_hardtanh_mul_1
        .type           triton_poi_fused_add_convolution_div_hardtanh_mul_1,@function
        .size           triton_poi_fused_add_convolution_div_hardtanh_mul_1,(.L_x_1 - triton_poi_fused_add_convolution_div_hardtanh_mul_1)
        .other          triton_poi_fused_add_convolution_div_hardtanh_mul_1,@"STO_CUDA_ENTRY STV_DEFAULT"
triton_poi_fused_add_convolution_div_hardtanh_mul_1:
.text.triton_poi_fused_add_convolution_div_hardtanh_mul_1:
[----:B------:R-:W0:Y:S02]  /*0000*/  LDC R1, c[0x0][0x28] ;  /* 0x00000a00ff017b82 */ /* 0x000e240000000800 */
[----:B------:R-:W1:Y:S01]  /*0010*/  S2R R0, SR_TID.X ;  /* 0x0000000000007919 */ /* 0x000e620000002100 */
[----:B------:R-:W2:Y:S01]  /*0020*/  LDC.64 R6, c[0x0][0x220] ;  /* 0x00008800ff067b82 */ /* 0x000ea20000000a00 */
[----:B------:R-:W-:Y:S01]  /*0030*/  ULDC.64 UR4, c[0x0][0x208] ;  /* 0x0000820000047ab9 */ /* 0x000fe20000000a00 */
[----:B------:R-:W3:Y:S06]  /*0040*/  S2R R11, SR_CTAID.X ;  /* 0x00000000000b7919 */ /* 0x000eec0000002500 */
[----:B------:R-:W4:Y:S01]  /*0050*/  LDC.64 R4, c[0x0][0x218] ;  /* 0x00008600ff047b82 */ /* 0x000f220000000a00 */
[----:B-1----:R-:W-:-:S02]  /*0060*/  LOP3.LUT R0, R0, 0x7f, RZ, 0xc0, !PT ;  /* 0x0000007f00007812 */ /* 0x002fc400078ec0ff */
[----:B---3--:R-:W-:-:S03]  /*0070*/  SHF.R.S32.HI R2, RZ, 0x18, R11 ;  /* 0x00000018ff027819 */ /* 0x008fc6000001140b */
[----:B------:R-:W-:Y:S01]  /*0080*/  IMAD R11, R11, 0x80, R0 ;  /* 0x000000800b0b7824 */ /* 0x000fe200078e0200 */
[----:B------:R-:W-:-:S04]  /*0090*/  SGXT R0, R2, 0x1 ;  /* 0x000000010200781a */ /* 0x000fc80000000200 */
[----:B------:R-:W-:Y:S02]  /*00a0*/  ISETP.GE.AND P0, PT, R11, 0x100, PT ;  /* 0x000001000b00780c */ /* 0x000fe40003f06270 */
[----:B------:R-:W-:-:S04]  /*00b0*/  LEA.HI R0, R0, R11, RZ, 0x4 ;  /* 0x0000000b00007211 */ /* 0x000fc800078f20ff */
[----:B------:R-:W-:-:S04]  /*00c0*/  SHF.R.S32.HI R3, RZ, 0x4, R0 ;  /* 0x00000004ff037819 */ /* 0x000fc80000011400 */
[C---:B------:R-:W-:Y:S01]  /*00d0*/  LEA.HI R0, R3.reuse, R3, RZ, 0x2 ;  /* 0x0000000303007211 */ /* 0x040fe200078f10ff */
[----:B----4-:R-:W-:-:S03]  /*00e0*/  IMAD.WIDE R4, R3, 0x4, R4 ;  /* 0x0000000403047825 */ /* 0x010fc600078e0204 */
[----:B------:R-:W-:-:S05]  /*00f0*/  LOP3.LUT R0, R0, 0xfffffffc, RZ, 0xc0, !PT ;  /* 0xfffffffc00007812 */ /* 0x000fca00078ec0ff */
[----:B------:R-:W-:Y:S02]  /*0100*/  IMAD.IADD R9, R3, 0x1, -R0 ;  /* 0x0000000103097824 */ /* 0x000fe400078e0a00 */
[----:B------:R-:W1:Y:S02]  /*0110*/  LDC.64 R2, c[0x0][0x210] ;  /* 0x00008400ff027b82 */ /* 0x000e640000000a00 */
[----:B--2---:R-:W-:Y:S01]  /*0120*/  IMAD.WIDE R6, R9, 0x4, R6 ;  /* 0x0000000409067825 */ /* 0x004fe200078e0206 */
[----:B------:R-:W-:-:S06]  /*0130*/  CS2R R8, SRZ ;  /* 0x0000000000087805 */ /* 0x000fcc000001ff00 */
[----:B------:R-:W2:Y:S04]  /*0140*/  @!P0 LDG.E.EL R8, desc[UR4][R4.64] ;  /* 0x0000000404088981 */ /* 0x000ea8000c2e1900 */
[----:B------:R-:W2:Y:S01]  /*0150*/  @!P0 LDG.E.EL R9, desc[UR4][R6.64] ;  /* 0x0000000406098981 */ /* 0x000ea2000c2e1900 */
[----:B------:R-:W-:Y:S02]  /*0160*/  IMAD.MOV.U32 R0, RZ, RZ, RZ ;  /* 0x000000ffff007224 */ /* 0x000fe400078e00ff */
[----:B-1----:R-:W-:-:S05]  /*0170*/  IMAD.WIDE R2, R11, 0x4, R2 ;  /* 0x000000040b027825 */ /* 0x002fca00078e0202 */
[----:B------:R-:W3:Y:S01]  /*0180*/  @!P0 LDG.E R0, desc[UR4][R2.64] ;  /* 0x0000000402008981 */ /* 0x000ee2000c1e1900 */
[----:B--2---:R-:W-:-:S04]  /*0190*/  FADD R8, R9, R8 ;  /* 0x0000000809087221 */ /* 0x004fc80000000000 */
[----:B------:R-:W-:Y:S02]  /*01a0*/  FADD R10, R8, 3 ;  /* 0x40400000080a7421 */ /* 0x000fe40000000000 */
[----:B------:R-:W1:Y:S03]  /*01b0*/  LDC.64 R8, c[0x0][0x228] ;  /* 0x00008a00ff087b82 */ /* 0x000e660000000a00 */
[----:B------:R-:W-:-:S04]  /*01c0*/  FSETP.GTU.AND P1, PT, R10, RZ, PT ;  /* 0x000000ff0a00720b */ /* 0x000fc80003f2c000 */
[----:B------:R-:W-:-:S04]  /*01d0*/  FSEL R10, R10, RZ, P1 ;  /* 0x000000ff0a0a7208 */ /* 0x000fc80000800000 */
[C---:B------:R-:W-:Y:S01]  /*01e0*/  FSETP.GEU.AND P2, PT, R10.reuse, 6, PT ;  /* 0x40c000000a00780b */ /* 0x040fe20003f4e000 */
[C---:B------:R-:W-:Y:S01]  /*01f0*/  FMUL R7, R10.reuse, 0.16666667163372039795 ;  /* 0x3e2aaaab0a077820 */ /* 0x040fe20000400000 */
[----:B------:R-:W-:-:S11]  /*0200*/  FSETP.NAN.AND P1, PT, R10, R10, PT ;  /* 0x0000000a0a00720b */ /* 0x000fd60003f28000 */
[----:B------:R-:W-:Y:S01]  /*0210*/  @P2 FSEL R7, R7, 1, P1 ;  /* 0x3f80000007072808 */ /* 0x000fe20000800000 */
[----:B-1----:R-:W-:-:S04]  /*0220*/  IMAD.WIDE R4, R11, 0x4, R8 ;  /* 0x000000040b047825 */ /* 0x002fc800078e0208 */
[----:B---3--:R-:W-:Y:S01]  /*0230*/  FMUL R7, R7, R0 ;  /* 0x0000000007077220 */ /* 0x008fe20000400000 */
[----:B------:R-:W-:Y:S06]  /*0240*/  @P0 EXIT ;  /* 0x000000000000094d */ /* 0x000fec0003800000 */
[----:B------:R-:W-:Y:S01]  /*0250*/  STG.E desc[UR4][R4.64], R7 ;  /* 0x0000000704007986 */ /* 0x000fe2000c101904 */
[----:B------:R-:W-:Y:S05]  /*0260*/  EXIT ;  /* 0x000000000000794d */ /* 0x000fea0003800000 */
.L_x_0:
[----:B------:R-:W-:-:S00]  /*0270*/  BRA `(.L_x_0) ;  /* 0xfffffffc00fc7947 */ /* 0x000fc0000383ffff */
[----:B------:R-:W-:-:S00]  /*0280*/  NOP ;  /* 0x0000000000007918 */ /* 0x000fc00000000000 */
[----:B------:R-:W-:-:S00]  /*0290*/  NOP ;  /* 0x0000000000007918 */ /* 0x000fc00000000000 */
[----:B------:R-:W-:-:S00]  /*02a0*/  NOP ;  /* 0x0000000000007918 */ /* 0x000fc00000000000 */
[----:B------:R-:W-:-:S00]  /*02b0*/  NOP ;  /* 0x0000000000007918 */ /* 0x000fc00000000000 */
[----:B------:R-:W-:-:S00]  /*02c0*/  NOP ;  /* 0x0000000000007918 */ /* 0x000fc00000000000 */
[----:B------:R-:W-:-:S00]  /*02d0*/  NOP ;  /* 0x0000000000007918 */ /* 0x000fc00000000000 */
[----:B------:R-:W-:-:S00]  /*02e0*/  NOP ;  /* 0x0000000000007918 */ /* 0x000fc00000000000 */
[----:B------:R-:W-:-:S00]  /*02f0*/  NOP ;  /* 0x0000000000007918 */ /* 0x000fc00000000000 */
.L_x_1:


//--------------------- .nv.constant0.triton_poi_fused_add_convolution_div_hardtanh_mul_1 --------------------------
	.section	.nv.constant0.triton_poi_fused_add_convolution_div_hardtanh_mul_1,"a",@progbits
	.sectionflags	@""
	.align	4
.nv.constant0.triton_poi_fused_add_convolution_div_hardtanh_mul_1:
	.zero		564
